//
// Generated by NVIDIA NVVM Compiler
//
// Compiler Build ID: CL-36424714
// Cuda compilation tools, release 13.0, V13.0.88
// Based on NVVM 20.0.0
//

.version 9.0
.target sm_100
.address_size 64

	// .globl	_Z6kernelPcS_i

.visible .entry _Z6kernelPcS_i(
	.param .u64 .ptr .align 1 _Z6kernelPcS_i_param_0,
	.param .u64 .ptr .align 1 _Z6kernelPcS_i_param_1,
	.param .u32 _Z6kernelPcS_i_param_2
)
{
	.reg .pred 	%p<10>;
	.reg .b16 	%rs<2>;
	.reg .b32 	%r<65>;
	.reg .b64 	%rd<37>;

	ld.param.u64 	%rd2, [_Z6kernelPcS_i_param_0];
	ld.param.u64 	%rd3, [_Z6kernelPcS_i_param_1];
	ld.param.u32 	%r37, [_Z6kernelPcS_i_param_2];
	cvta.to.global.u64 	%rd1, %rd3;
	cvta.to.global.u64 	%rd4, %rd2;
	mov.u32 	%r62, %tid.x;
	mov.u32 	%r2, %ntid.x;
	cvt.u64.u32 	%rd5, %r62;
	add.s64 	%rd6, %rd4, %rd5;
	ld.global.u8 	%rs1, [%rd6];
	setp.lt.s32 	%p1, %r37, 1;
	@%p1 bra 	$L__BB0_12;
	and.b32  	%r3, %r37, 7;
	setp.lt.u32 	%p2, %r37, 8;
	@%p2 bra 	$L__BB0_4;
	shl.b32 	%r38, %r2, 1;
	add.s32 	%r60, %r62, %r38;
	shl.b32 	%r5, %r2, 3;
	mad.lo.s32 	%r59, %r2, 3, %r62;
	shl.b32 	%r39, %r2, 2;
	add.s32 	%r58, %r62, %r39;
	mad.lo.s32 	%r57, %r2, 5, %r62;
	mad.lo.s32 	%r56, %r2, 6, %r62;
	mad.lo.s32 	%r55, %r2, 7, %r62;
	add.s32 	%r54, %r62, %r2;
	and.b32  	%r40, %r37, 2147483640;
	neg.s32 	%r53, %r40;
$L__BB0_3:
	.pragma "nounroll";
	cvt.u64.u32 	%rd7, %r62;
	add.s64 	%rd8, %rd1, %rd7;
	st.global.u8 	[%rd8], %rs1;
	add.s32 	%r41, %r62, %r2;
	cvt.u64.u32 	%rd9, %r54;
	add.s64 	%rd10, %rd1, %rd9;
	st.global.u8 	[%rd10], %rs1;
	add.s32 	%r42, %r41, %r2;
	cvt.u64.u32 	%rd11, %r60;
	add.s64 	%rd12, %rd1, %rd11;
	st.global.u8 	[%rd12], %rs1;
	add.s32 	%r43, %r42, %r2;
	cvt.u64.u32 	%rd13, %r59;
	add.s64 	%rd14, %rd1, %rd13;
	st.global.u8 	[%rd14], %rs1;
	add.s32 	%r44, %r43, %r2;
	cvt.u64.u32 	%rd15, %r58;
	add.s64 	%rd16, %rd1, %rd15;
	st.global.u8 	[%rd16], %rs1;
	add.s32 	%r45, %r44, %r2;
	cvt.u64.u32 	%rd17, %r57;
	add.s64 	%rd18, %rd1, %rd17;
	st.global.u8 	[%rd18], %rs1;
	add.s32 	%r46, %r45, %r2;
	cvt.u64.u32 	%rd19, %r56;
	add.s64 	%rd20, %rd1, %rd19;
	st.global.u8 	[%rd20], %rs1;
	add.s32 	%r47, %r46, %r2;
	cvt.u64.u32 	%rd21, %r55;
	add.s64 	%rd22, %rd1, %rd21;
	st.global.u8 	[%rd22], %rs1;
	add.s32 	%r62, %r47, %r2;
	add.s32 	%r60, %r60, %r5;
	add.s32 	%r59, %r59, %r5;
	add.s32 	%r58, %r58, %r5;
	add.s32 	%r57, %r57, %r5;
	add.s32 	%r56, %r56, %r5;
	add.s32 	%r55, %r55, %r5;
	add.s32 	%r54, %r54, %r5;
	add.s32 	%r53, %r53, 8;
	setp.ne.s32 	%p3, %r53, 0;
	@%p3 bra 	$L__BB0_3;
$L__BB0_4:
	setp.eq.s32 	%p4, %r3, 0;
	@%p4 bra 	$L__BB0_12;
	and.b32  	%r32, %r37, 3;
	setp.lt.u32 	%p5, %r3, 4;
	@%p5 bra 	$L__BB0_7;
	cvt.u64.u32 	%rd23, %r62;
	add.s64 	%rd24, %rd1, %rd23;
	st.global.u8 	[%rd24], %rs1;
	add.s32 	%r48, %r62, %r2;
	cvt.u64.u32 	%rd25, %r48;
	add.s64 	%rd26, %rd1, %rd25;
	st.global.u8 	[%rd26], %rs1;
	add.s32 	%r49, %r48, %r2;
	cvt.u64.u32 	%rd27, %r49;
	add.s64 	%rd28, %rd1, %rd27;
	st.global.u8 	[%rd28], %rs1;
	add.s32 	%r50, %r49, %r2;
	cvt.u64.u32 	%rd29, %r50;
	add.s64 	%rd30, %rd1, %rd29;
	st.global.u8 	[%rd30], %rs1;
	add.s32 	%r62, %r50, %r2;
$L__BB0_7:
	setp.eq.s32 	%p6, %r32, 0;
	@%p6 bra 	$L__BB0_12;
	setp.eq.s32 	%p7, %r32, 1;
	@%p7 bra 	$L__BB0_10;
	cvt.u64.u32 	%rd31, %r62;
	add.s64 	%rd32, %rd1, %rd31;
	st.global.u8 	[%rd32], %rs1;
	add.s32 	%r51, %r62, %r2;
	cvt.u64.u32 	%rd33, %r51;
	add.s64 	%rd34, %rd1, %rd33;
	st.global.u8 	[%rd34], %rs1;
	add.s32 	%r62, %r51, %r2;
$L__BB0_10:
	and.b32  	%r52, %r37, 1;
	setp.eq.b32 	%p8, %r52, 1;
	not.pred 	%p9, %p8;
	@%p9 bra 	$L__BB0_12;
	cvt.u64.u32 	%rd35, %r62;
	add.s64 	%rd36, %rd1, %rd35;
	st.global.u8 	[%rd36], %rs1;
$L__BB0_12:
	ret;

}


// ===== COMPILED SASS (sm_100) =====

	.target	sm_100

	.elftype	@"ET_EXEC"


//--------------------- .note.nv.tkinfo           --------------------------
	.section	.note.nv.tkinfo,"",@"SHT_NOTE"
	.sectionflags	@"SHF_NOTE_NV_TKINFO"
	.tkinfo
        /*0018*/ 	.word	0x00000002
        /*0030*/ 	.string	""
        /*0030*/ 	.string	"ptxas"
        /*0030*/ 	.string	"Cuda compilation tools, release 13.0, V13.0.88"
        /*0030*/ 	.string	"Build cuda_13.0.r13.0/compiler.36424714_0"
        /*0030*/ 	.string	"-arch sm_100 -m 64 "



//--------------------- .note.nv.cuinfo           --------------------------
	.section	.note.nv.cuinfo,"",@"SHT_NOTE"
	.sectionflags	@"SHF_NOTE_NV_CUINFO"
        /*0018*/ 	.short	0x0002
        /*001a*/ 	.short	0x0064
        /*001c*/ 	.short	0x0082
	.zero		2


//--------------------- .nv.info                  --------------------------
	.section	.nv.info,"",@"SHT_CUDA_INFO"
	.align	4


	//----- nvinfo : EIATTR_REGCOUNT
	.align		4
        /*0000*/ 	.byte	0x04, 0x2f
        /*0002*/ 	.short	(.L_1 - .L_0)
	.align		4
.L_0:
        /*0004*/ 	.word	index@(_Z6kernelPcS_i)
        /*0008*/ 	.word	0x00000020


	//----- nvinfo : EIATTR_FRAME_SIZE
	.align		4
.L_1:
        /*000c*/ 	.byte	0x04, 0x11
        /*000e*/ 	.short	(.L_3 - .L_2)
	.align		4
.L_2:
        /*0010*/ 	.word	index@(_Z6kernelPcS_i)
        /*0014*/ 	.word	0x00000000


	//----- nvinfo : EIATTR_MIN_STACK_SIZE
	.align		4
.L_3:
        /*0018*/ 	.byte	0x04, 0x12
        /*001a*/ 	.short	(.L_5 - .L_4)
	.align		4
.L_4:
        /*001c*/ 	.word	index@(_Z6kernelPcS_i)
        /*0020*/ 	.word	0x00000000
.L_5:


//--------------------- .nv.compat                --------------------------
	.section	.nv.compat,"",@"SHT_CUDA_COMPAT_INFO"
	.align	4
        /*0000*/ 	.byte	0x02, 0x09, 0x00, 0x00, 0x02, 0x02, 0x01, 0x00, 0x02, 0x05, 0x05, 0x00, 0x03, 0x07, 0x01, 0x01
        /*0010*/ 	.byte	0x02, 0x03, 0x00, 0x00, 0x02, 0x06, 0x01, 0x00, 0x04, 0x0b, 0x08, 0x00, 0x09, 0x00, 0x00, 0x00
        /*0020*/ 	.byte	0x00, 0x00, 0x00, 0x00


//--------------------- .nv.info._Z6kernelPcS_i   --------------------------
	.section	.nv.info._Z6kernelPcS_i,"",@"SHT_CUDA_INFO"
	.sectionflags	@""
	.align	4


	//----- nvinfo : EIATTR_CUDA_API_VERSION
	.align		4
        /*0000*/ 	.byte	0x04, 0x37
        /*0002*/ 	.short	(.L_7 - .L_6)
.L_6:
        /*0004*/ 	.word	0x00000082


	//----- nvinfo : EIATTR_KPARAM_INFO
	.align		4
.L_7:
        /*0008*/ 	.byte	0x04, 0x17
        /*000a*/ 	.short	(.L_9 - .L_8)
.L_8:
        /*000c*/ 	.word	0x00000000
        /*0010*/ 	.short	0x0002
        /*0012*/ 	.short	0x0010
        /*0014*/ 	.byte	0x00, 0xf0, 0x11, 0x00


	//----- nvinfo : EIATTR_KPARAM_INFO
	.align		4
.L_9:
        /*0018*/ 	.byte	0x04, 0x17
        /*001a*/ 	.short	(.L_11 - .L_10)
.L_10:
        /*001c*/ 	.word	0x00000000
        /*0020*/ 	.short	0x0001
        /*0022*/ 	.short	0x0008
        /*0024*/ 	.byte	0x00, 0xf5, 0x21, 0x00


	//----- nvinfo : EIATTR_KPARAM_INFO
	.align		4
.L_11:
        /*0028*/ 	.byte	0x04, 0x17
        /*002a*/ 	.short	(.L_13 - .L_12)
.L_12:
        /*002c*/ 	.word	0x00000000
        /*0030*/ 	.short	0x0000
        /*0032*/ 	.short	0x0000
        /*0034*/ 	.byte	0x00, 0xf5, 0x21, 0x00


	//----- nvinfo : EIATTR_SPARSE_MMA_MASK
	.align		4
.L_13:
        /*0038*/ 	.byte	0x03, 0x50
        /*003a*/ 	.short	0x0000


	//----- nvinfo : EIATTR_MAXREG_COUNT
	.align		4
        /*003c*/ 	.byte	0x03, 0x1b
        /*003e*/ 	.short	0x00ff


	//----- nvinfo : EIATTR_MERCURY_ISA_VERSION
	.align		4
        /*0040*/ 	.byte	0x03, 0x5f
        /*0042*/ 	.short	0x0101


	//----- nvinfo : EIATTR_VRC_CTA_INIT_COUNT
	.align		4
        /*0044*/ 	.byte	0x02, 0x4a
	.zero		1
	.zero		1


	//----- nvinfo : EIATTR_EXIT_INSTR_OFFSETS
	.align		4
        /*0048*/ 	.byte	0x04, 0x1c
        /*004a*/ 	.short	(.L_15 - .L_14)


	//   ....[0]....
.L_14:
        /*004c*/ 	.word	0x00000070


	//   ....[1]....
        /*0050*/ 	.word	0x000003f0


	//   ....[2]....
        /*0054*/ 	.word	0x00000550


	//   ....[3]....
        /*0058*/ 	.word	0x00000630


	//   ....[4]....
        /*005c*/ 	.word	0x00000680


	//----- nvinfo : EIATTR_CBANK_PARAM_SIZE
	.align		4
.L_15:
        /*0060*/ 	.byte	0x03, 0x19
        /*0062*/ 	.short	0x0014


	//----- nvinfo : EIATTR_PARAM_CBANK
	.align		4
        /*0064*/ 	.byte	0x04, 0x0a
        /*0066*/ 	.short	(.L_17 - .L_16)
	.align		4
.L_16:
        /*0068*/ 	.word	index@(.nv.constant0._Z6kernelPcS_i)
        /*006c*/ 	.short	0x0380
        /*006e*/ 	.short	0x0014


	//----- nvinfo : EIATTR_SW_WAR
	.align		4
.L_17:
        /*0070*/ 	.byte	0x04, 0x36
        /*0072*/ 	.short	(.L_19 - .L_18)
.L_18:
        /*0074*/ 	.word	0x00000008
.L_19:


//--------------------- .nv.callgraph             --------------------------
	.section	.nv.callgraph,"",@"SHT_CUDA_CALLGRAPH"
	.align	4
	.sectionentsize	8
	.align		4
        /*0000*/ 	.word	0x00000000
	.align		4
        /*0004*/ 	.word	0xffffffff
	.align		4
        /*0008*/ 	.word	0x00000000
	.align		4
        /*000c*/ 	.word	0xfffffffe
	.align		4
        /*0010*/ 	.word	0x00000000
	.align		4
        /*0014*/ 	.word	0xfffffffd
	.align		4
        /*0018*/ 	.word	0x00000000
	.align		4
        /*001c*/ 	.word	0xfffffffc


//--------------------- .text._Z6kernelPcS_i      --------------------------
	.section	.text._Z6kernelPcS_i,"ax",@progbits
	.align	128
        .global         _Z6kernelPcS_i
        .type           _Z6kernelPcS_i,@function
        .size           _Z6kernelPcS_i,(.L_x_5 - _Z6kernelPcS_i)
        .other          _Z6kernelPcS_i,@"STO_CUDA_ENTRY STV_DEFAULT"
_Z6kernelPcS_i:
.text._Z6kernelPcS_i:
[----:B------:R-:W-:Y:S01]  /*0000*/  LDC R1, c[0x0][0x37c] ;  /* 0x0000df00ff017b82 */ /* 0x000fe20000000800 */
[----:B------:R-:W0:Y:S07]  /*0010*/  S2R R26, SR_TID.X ;  /* 0x00000000001a7919 */ /* 0x000e2e0000002100 */
[----:B------:R-:W1:Y:S01]  /*0020*/  LDC R0, c[0x0][0x390] ;  /* 0x0000e400ff007b82 */ /* 0x000e620000000800 */
[----:B------:R-:W0:Y:S01]  /*0030*/  LDCU.64 UR4, c[0x0][0x380] ;  /* 0x00007000ff0477ac */ /* 0x000e220008000a00 */
[----:B-1----:R-:W-:-:S02]  /*0040*/  ISETP.GE.AND P0, PT, R0, 0x1, PT ;  /* 0x000000010000780c */ /* 0x002fc40003f06270 */
[----:B0-----:R-:W-:-:S05]  /*0050*/  IADD3 R2, P1, PT, R26, UR4, RZ ;  /* 0x000000041a027c10 */ /* 0x001fca000ff3e0ff */
[----:B------:R-:W-:-:S06]  /*0060*/  IMAD.X R3, RZ, RZ, UR5, P1 ;  /* 0x00000005ff037e24 */ /* 0x000fcc00088e06ff */
[----:B------:R-:W-:Y:S05]  /*0070*/  @!P0 EXIT ;  /* 0x000000000000894d */ /* 0x000fea0003800000 */
[----:B------:R-:W0:Y:S01]  /*0080*/  LDCU.64 UR4, c[0x0][0x358] ;  /* 0x00006b00ff0477ac */ /* 0x000e220008000a00 */
[----:B------:R-:W1:Y:S01]  /*0090*/  LDC R18, c[0x0][0x360] ;  /* 0x0000d800ff127b82 */ /* 0x000e620000000800 */
[C---:B------:R-:W-:Y:S02]  /*00a0*/  ISETP.GE.U32.AND P1, PT, R0.reuse, 0x8, PT ;  /* 0x000000080000780c */ /* 0x040fe40003f26070 */
[----:B------:R-:W-:-:S04]  /*00b0*/  LOP3.LUT R24, R0, 0x7, RZ, 0xc0, !PT ;  /* 0x0000000700187812 */ /* 0x000fc800078ec0ff */
[----:B------:R-:W-:Y:S01]  /*00c0*/  ISETP.NE.AND P0, PT, R24, RZ, PT ;  /* 0x000000ff1800720c */ /* 0x000fe20003f05270 */
[----:B0-----:R0:W5:Y:S06]  /*00d0*/  LDG.E.U8 R19, desc[UR4][R2.64] ;  /* 0x0000000402137981 */ /* 0x00116c000c1e1100 */
[----:B------:R-:W-:Y:S06]  /*00e0*/  @!P1 BRA `(.L_x_0) ;  /* 0x0000000000c09947 */ /* 0x000fec0003800000 */
[----:B------:R-:W-:Y:S01]  /*00f0*/  LOP3.LUT R28, R0, 0x7ffffff8, RZ, 0xc0, !PT ;  /* 0x7ffffff8001c7812 */ /* 0x000fe200078ec0ff */
[C-C-:B-1----:R-:W-:Y:S01]  /*0100*/  IMAD R22, R18.reuse, 0x2, R26.reuse ;  /* 0x0000000212167824 */ /* 0x142fe200078e021a */
[----:B------:R-:W1:Y:S01]  /*0110*/  LDCU.64 UR6, c[0x0][0x388] ;  /* 0x00007100ff0677ac */ /* 0x000e620008000a00 */
[C-C-:B------:R-:W-:Y:S02]  /*0120*/  IMAD R20, R18.reuse, 0x3, R26.reuse ;  /* 0x0000000312147824 */ /* 0x140fe400078e021a */
[C-C-:B------:R-:W-:Y:S02]  /*0130*/  IMAD R29, R18.reuse, 0x4, R26.reuse ;  /* 0x00000004121d7824 */ /* 0x140fe400078e021a */
[C-C-:B------:R-:W-:Y:S02]  /*0140*/  IMAD R27, R18.reuse, 0x5, R26.reuse ;  /* 0x00000005121b7824 */ /* 0x140fe400078e021a */
[C-C-:B------:R-:W-:Y:S02]  /*0150*/  IMAD R25, R18.reuse, 0x6, R26.reuse ;  /* 0x0000000612197824 */ /* 0x140fe400078e021a */
[----:B------:R-:W-:-:S02]  /*0160*/  IMAD R23, R18, 0x7, R26 ;  /* 0x0000000712177824 */ /* 0x000fc400078e021a */
[----:B------:R-:W-:Y:S02]  /*0170*/  IMAD.IADD R21, R26, 0x1, R18 ;  /* 0x000000011a157824 */ /* 0x000fe400078e0212 */
[----:B------:R-:W-:-:S07]  /*0180*/  IMAD.MOV R28, RZ, RZ, -R28 ;  /* 0x000000ffff1c7224 */ /* 0x000fce00078e0a1c */
.L_x_1:
[----:B-1----:R-:W-:Y:S01]  /*0190*/  IADD3 R16, P1, PT, R26, UR6, RZ ;  /* 0x000000061a107c10 */ /* 0x002fe2000ff3e0ff */
[----:B------:R-:W-:Y:S01]  /*01a0*/  VIADD R28, R28, 0x8 ;  /* 0x000000081c1c7836 */ /* 0x000fe20000000000 */
[----:B------:R-:W-:Y:S01]  /*01b0*/  IADD3 R14, P2, PT, R21, UR6, RZ ;  /* 0x00000006150e7c10 */ /* 0x000fe2000ff5e0ff */
[----:B------:R-:W-:Y:S01]  /*01c0*/  IMAD R21, R18, 0x8, R21 ;  /* 0x0000000812157824 */ /* 0x000fe200078e0215 */
[----:B--2---:R-:W-:Y:S01]  /*01d0*/  IADD3 R10, P3, PT, R25, UR6, RZ ;  /* 0x00000006190a7c10 */ /* 0x004fe2000ff7e0ff */
[----:B------:R-:W-:Y:S01]  /*01e0*/  IMAD.X R17, RZ, RZ, UR7, P1 ;  /* 0x00000007ff117e24 */ /* 0x000fe200088e06ff */
[----:B------:R-:W-:Y:S01]  /*01f0*/  IADD3 R6, P1, PT, R22, UR6, RZ ;  /* 0x0000000616067c10 */ /* 0x000fe2000ff3e0ff */
[----:B------:R-:W-:Y:S01]  /*0200*/  IMAD.X R15, RZ, RZ, UR7, P2 ;  /* 0x00000007ff0f7e24 */ /* 0x000fe200090e06ff */
[----:B0-----:R-:W-:Y:S01]  /*0210*/  IADD3 R2, P2, PT, R20, UR6, RZ ;  /* 0x0000000614027c10 */ /* 0x001fe2000ff5e0ff */
[----:B------:R-:W-:Y:S01]  /*0220*/  IMAD.X R11, RZ, RZ, UR7, P3 ;  /* 0x00000007ff0b7e24 */ /* 0x000fe200098e06ff */
[----:B-----5:R-:W-:Y:S01]  /*0230*/  STG.E.U8 desc[UR4][R16.64], R19 ;  /* 0x0000001310007986 */ /* 0x020fe2000c101104 */
[----:B------:R-:W-:Y:S01]  /*0240*/  IMAD.X R7, RZ, RZ, UR7, P1 ;  /* 0x00000007ff077e24 */ /* 0x000fe200088e06ff */
[----:B------:R-:W-:Y:S01]  /*0250*/  IADD3 R4, P1, PT, R29, UR6, RZ ;  /* 0x000000061d047c10 */ /* 0x000fe2000ff3e0ff */
[----:B------:R-:W-:Y:S01]  /*0260*/  IMAD R20, R18, 0x8, R20 ;  /* 0x0000000812147824 */ /* 0x000fe200078e0214 */
[----:B------:R-:W-:Y:S01]  /*0270*/  IADD3.X R3, PT, PT, RZ, UR7, RZ, P2, !PT ;  /* 0x00000007ff037c10 */ /* 0x000fe200097fe4ff */
[----:B------:R-:W-:Y:S01]  /*0280*/  STG.E.U8 desc[UR4][R14.64], R19 ;  /* 0x000000130e007986 */ /* 0x000fe2000c101104 */
[----:B------:R-:W-:Y:S01]  /*0290*/  IADD3 R8, P2, PT, R27, UR6, RZ ;  /* 0x000000061b087c10 */ /* 0x000fe2000ff5e0ff */
[----:B------:R-:W-:Y:S01]  /*02a0*/  IMAD.X R5, RZ, RZ, UR7, P1 ;  /* 0x00000007ff057e24 */ /* 0x000fe200088e06ff */
[----:B------:R-:W-:Y:S01]  /*02b0*/  ISETP.NE.AND P1, PT, R28, RZ, PT ;  /* 0x000000ff1c00720c */ /* 0x000fe20003f25270 */
[----:B------:R0:W-:Y:S01]  /*02c0*/  STG.E.U8 desc[UR4][R6.64], R19 ;  /* 0x0000001306007986 */ /* 0x0001e2000c101104 */
[----:B------:R-:W-:Y:S01]  /*02d0*/  IADD3 R12, P4, PT, R23, UR6, RZ ;  /* 0x00000006170c7c10 */ /* 0x000fe2000ff9e0ff */
[----:B------:R-:W-:Y:S01]  /*02e0*/  IMAD.X R9, RZ, RZ, UR7, P2 ;  /* 0x00000007ff097e24 */ /* 0x000fe200090e06ff */
[C---:B------:R-:W-:Y:S01]  /*02f0*/  LEA R22, R18.reuse, R22, 0x3 ;  /* 0x0000001612167211 */ /* 0x040fe200078e18ff */
[----:B------:R2:W-:Y:S01]  /*0300*/  STG.E.U8 desc[UR4][R2.64], R19 ;  /* 0x0000001302007986 */ /* 0x0005e2000c101104 */
[----:B------:R-:W-:-:S02]  /*0310*/  IMAD R29, R18, 0x8, R29 ;  /* 0x00000008121d7824 */ /* 0x000fc400078e021d */
[----:B------:R-:W-:Y:S01]  /*0320*/  IMAD.X R13, RZ, RZ, UR7, P4 ;  /* 0x00000007ff0d7e24 */ /* 0x000fe2000a0e06ff */
[----:B------:R2:W-:Y:S01]  /*0330*/  STG.E.U8 desc[UR4][R4.64], R19 ;  /* 0x0000001304007986 */ /* 0x0005e2000c101104 */
[C---:B------:R-:W-:Y:S02]  /*0340*/  IMAD R27, R18.reuse, 0x8, R27 ;  /* 0x00000008121b7824 */ /* 0x040fe400078e021b */
[C---:B------:R-:W-:Y:S01]  /*0350*/  IMAD R25, R18.reuse, 0x8, R25 ;  /* 0x0000000812197824 */ /* 0x040fe200078e0219 */
[C-C-:B0-----:R-:W-:Y:S01]  /*0360*/  IADD3 R7, PT, PT, R18.reuse, R26, R18.reuse ;  /* 0x0000001a12077210 */ /* 0x141fe20007ffe012 */
[----:B------:R2:W-:Y:S01]  /*0370*/  STG.E.U8 desc[UR4][R8.64], R19 ;  /* 0x0000001308007986 */ /* 0x0005e2000c101104 */
[C---:B------:R-:W-:Y:S02]  /*0380*/  IMAD R23, R18.reuse, 0x8, R23 ;  /* 0x0000000812177824 */ /* 0x040fe400078e0217 */
[C-C-:B------:R-:W-:Y:S01]  /*0390*/  IADD3 R7, PT, PT, R18.reuse, R7, R18.reuse ;  /* 0x0000000712077210 */ /* 0x140fe20007ffe012 */
[----:B------:R2:W-:Y:S03]  /*03a0*/  STG.E.U8 desc[UR4][R10.64], R19 ;  /* 0x000000130a007986 */ /* 0x0005e6000c101104 */
[C-C-:B------:R-:W-:Y:S01]  /*03b0*/  IADD3 R7, PT, PT, R18.reuse, R7, R18.reuse ;  /* 0x0000000712077210 */ /* 0x140fe20007ffe012 */
[----:B------:R2:W-:Y:S03]  /*03c0*/  STG.E.U8 desc[UR4][R12.64], R19 ;  /* 0x000000130c007986 */ /* 0x0005e6000c101104 */
[----:B------:R-:W-:Y:S01]  /*03d0*/  IADD3 R26, PT, PT, R18, R7, R18 ;  /* 0x00000007121a7210 */ /* 0x000fe20007ffe012 */
[----:B------:R-:W-:Y:S06]  /*03e0*/  @P1 BRA `(.L_x_1) ;  /* 0xfffffffc00681947 */ /* 0x000fec000383ffff */
.L_x_0:
[----:B------:R-:W-:Y:S05]  /*03f0*/  @!P0 EXIT ;  /* 0x000000000000894d */ /* 0x000fea0003800000 */
[----:B------:R-:W-:Y:S02]  /*0400*/  ISETP.GE.U32.AND P1, PT, R24, 0x4, PT ;  /* 0x000000041800780c */ /* 0x000fe40003f26070 */
[----:B--2---:R-:W-:-:S04]  /*0410*/  LOP3.LUT R10, R0, 0x3, RZ, 0xc0, !PT ;  /* 0x00000003000a7812 */ /* 0x004fc800078ec0ff */
[----:B------:R-:W-:-:S07]  /*0420*/  ISETP.NE.AND P0, PT, R10, RZ, PT ;  /* 0x000000ff0a00720c */ /* 0x000fce0003f05270 */
[----:B------:R-:W-:Y:S06]  /*0430*/  @!P1 BRA `(.L_x_2) ;  /* 0x0000000000449947 */ /* 0x000fec0003800000 */
[----:B------:R-:W0:Y:S01]  /*0440*/  LDCU.64 UR6, c[0x0][0x388] ;  /* 0x00007100ff0677ac */ /* 0x000e220008000a00 */
[----:B-1----:R-:W-:-:S05]  /*0450*/  IMAD.IADD R5, R26, 0x1, R18 ;  /* 0x000000011a057824 */ /* 0x002fca00078e0212 */
[----:B------:R-:W-:-:S05]  /*0460*/  IADD3 R7, PT, PT, R5, R18, RZ ;  /* 0x0000001205077210 */ /* 0x000fca0007ffe0ff */
[----:B------:R-:W-:Y:S01]  /*0470*/  IMAD.IADD R11, R7, 0x1, R18 ;  /* 0x00000001070b7824 */ /* 0x000fe200078e0212 */
[----:B0-----:R-:W-:-:S03]  /*0480*/  IADD3 R2, P1, PT, R26, UR6, RZ ;  /* 0x000000061a027c10 */ /* 0x001fc6000ff3e0ff */
[----:B------:R-:W-:Y:S01]  /*0490*/  IMAD.IADD R26, R11, 0x1, R18 ;  /* 0x000000010b1a7824 */ /* 0x000fe200078e0212 */
[----:B------:R-:W-:Y:S02]  /*04a0*/  IADD3 R4, P2, PT, R5, UR6, RZ ;  /* 0x0000000605047c10 */ /* 0x000fe4000ff5e0ff */
[----:B------:R-:W-:Y:S01]  /*04b0*/  IADD3 R6, P3, PT, R7, UR6, RZ ;  /* 0x0000000607067c10 */ /* 0x000fe2000ff7e0ff */
[----:B------:R-:W-:Y:S01]  /*04c0*/  IMAD.X R3, RZ, RZ, UR7, P1 ;  /* 0x00000007ff037e24 */ /* 0x000fe200088e06ff */
[----:B------:R-:W-:Y:S01]  /*04d0*/  IADD3 R8, P1, PT, R11, UR6, RZ ;  /* 0x000000060b087c10 */ /* 0x000fe2000ff3e0ff */
[----:B------:R-:W-:Y:S02]  /*04e0*/  IMAD.X R5, RZ, RZ, UR7, P2 ;  /* 0x00000007ff057e24 */ /* 0x000fe400090e06ff */
[----:B------:R-:W-:Y:S01]  /*04f0*/  IMAD.X R7, RZ, RZ, UR7, P3 ;  /* 0x00000007ff077e24 */ /* 0x000fe200098e06ff */
[----:B-----5:R2:W-:Y:S01]  /*0500*/  STG.E.U8 desc[UR4][R2.64], R19 ;  /* 0x0000001302007986 */ /* 0x0205e2000c101104 */
[----:B------:R-:W-:-:S03]  /*0510*/  IMAD.X R9, RZ, RZ, UR7, P1 ;  /* 0x00000007ff097e24 */ /* 0x000fc600088e06ff */
[----:B------:R2:W-:Y:S04]  /*0520*/  STG.E.U8 desc[UR4][R4.64], R19 ;  /* 0x0000001304007986 */ /* 0x0005e8000c101104 */
[----:B------:R2:W-:Y:S04]  /*0530*/  STG.E.U8 desc[UR4][R6.64], R19 ;  /* 0x0000001306007986 */ /* 0x0005e8000c101104 */
[----:B------:R2:W-:Y:S02]  /*0540*/  STG.E.U8 desc[UR4][R8.64], R19 ;  /* 0x0000001308007986 */ /* 0x0005e4000c101104 */
.L_x_2:
[----:B------:R-:W-:Y:S05]  /*0550*/  @!P0 EXIT ;  /* 0x000000000000894d */ /* 0x000fea0003800000 */
[----:B------:R-:W-:Y:S02]  /*0560*/  ISETP.NE.AND P0, PT, R10, 0x1, PT ;  /* 0x000000010a00780c */ /* 0x000fe40003f05270 */
[----:B------:R-:W-:-:S04]  /*0570*/  LOP3.LUT R0, R0, 0x1, RZ, 0xc0, !PT ;  /* 0x0000000100007812 */ /* 0x000fc800078ec0ff */
[----:B------:R-:W-:-:S07]  /*0580*/  ISETP.NE.U32.AND P1, PT, R0, 0x1, PT ;  /* 0x000000010000780c */ /* 0x000fce0003f25070 */
[----:B------:R-:W-:Y:S06]  /*0590*/  @!P0 BRA `(.L_x_3) ;  /* 0x0000000000248947 */ /* 0x000fec0003800000 */
[----:B------:R-:W0:Y:S01]  /*05a0*/  LDCU.64 UR6, c[0x0][0x388] ;  /* 0x00007100ff0677ac */ /* 0x000e220008000a00 */
[C---:B-12---:R-:W-:Y:S02]  /*05b0*/  IADD3 R7, PT, PT, R26.reuse, R18, RZ ;  /* 0x000000121a077210 */ /* 0x046fe40007ffe0ff */
[----:B0-----:R-:W-:-:S03]  /*05c0*/  IADD3 R2, P0, PT, R26, UR6, RZ ;  /* 0x000000061a027c10 */ /* 0x001fc6000ff1e0ff */
[C---:B------:R-:W-:Y:S01]  /*05d0*/  IMAD.IADD R26, R7.reuse, 0x1, R18 ;  /* 0x00000001071a7824 */ /* 0x040fe200078e0212 */
[----:B------:R-:W-:Y:S01]  /*05e0*/  IADD3 R4, P2, PT, R7, UR6, RZ ;  /* 0x0000000607047c10 */ /* 0x000fe2000ff5e0ff */
[----:B------:R-:W-:-:S04]  /*05f0*/  IMAD.X R3, RZ, RZ, UR7, P0 ;  /* 0x00000007ff037e24 */ /* 0x000fc800080e06ff */
[----:B------:R-:W-:Y:S01]  /*0600*/  IMAD.X R5, RZ, RZ, UR7, P2 ;  /* 0x00000007ff057e24 */ /* 0x000fe200090e06ff */
[----:B-----5:R3:W-:Y:S04]  /*0610*/  STG.E.U8 desc[UR4][R2.64], R19 ;  /* 0x0000001302007986 */ /* 0x0207e8000c101104 */
[----:B------:R3:W-:Y:S03]  /*0620*/  STG.E.U8 desc[UR4][R4.64], R19 ;  /* 0x0000001304007986 */ /* 0x0007e6000c101104 */
.L_x_3:
[----:B------:R-:W-:Y:S05]  /*0630*/  @P1 EXIT ;  /* 0x000000000000194d */ /* 0x000fea0003800000 */
[----:B------:R-:W4:Y:S02]  /*0640*/  LDCU.64 UR6, c[0x0][0x388] ;  /* 0x00007100ff0677ac */ /* 0x000f240008000a00 */
[----:B----4-:R-:W-:-:S05]  /*0650*/  IADD3 R26, P0, PT, R26, UR6, RZ ;  /* 0x000000061a1a7c10 */ /* 0x010fca000ff1e0ff */
[----:B------:R-:W-:-:S05]  /*0660*/  IMAD.X R27, RZ, RZ, UR7, P0 ;  /* 0x00000007ff1b7e24 */ /* 0x000fca00080e06ff */
[----:B-----5:R-:W-:Y:S01]  /*0670*/  STG.E.U8 desc[UR4][R26.64], R19 ;  /* 0x000000131a007986 */ /* 0x020fe2000c101104 */
[----:B------:R-:W-:Y:S05]  /*0680*/  EXIT ;  /* 0x000000000000794d */ /* 0x000fea0003800000 */
.L_x_4:
[----:B------:R-:W-:-:S00]  /*0690*/  BRA `(.L_x_4) ;  /* 0xfffffffc00fc7947 */ /* 0x000fc0000383ffff */
[----:B------:R-:W-:-:S00]  /*06a0*/  NOP ;  /* 0x0000000000007918 */ /* 0x000fc00000000000 */
        /* <DEDUP_REMOVED lines=13> */
.L_x_5:


//--------------------- .nv.shared.reserved.0     --------------------------
	.section	.nv.shared.reserved.0,"aw",@nobits
	.weak		__nv_reservedSMEM_offset_0_alias
	.size		__nv_reservedSMEM_offset_0_alias, 0, 64
	.other		__nv_reservedSMEM_offset_0_alias,@"STO_CUDA_RESERVED_SHARED STV_DEFAULT"
__nv_reservedSMEM_offset_0_alias:
	.zero		0
	.zero		64


//--------------------- .nv.constant0._Z6kernelPcS_i --------------------------
	.section	.nv.constant0._Z6kernelPcS_i,"a",@progbits
	.sectionflags	@""
	.align	4
.nv.constant0._Z6kernelPcS_i:
	.zero		916


//--------------------- SYMBOLS --------------------------

	.type		.nv.reservedSmem.offset0,@object
	.size		.nv.reservedSmem.offset0,0x4
